	.headerflags	@"EF_CUDA_TEXMODE_UNIFIED EF_CUDA_64BIT_ADDRESS EF_CUDA_ACCELERATORS EF_CUDA_SM90 EF_CUDA_VIRTUAL_SM(EF_CUDA_SM90)"
	.elftype	@"ET_EXEC"


//--------------------- .nv.info                  --------------------------
	.section	.nv.info,"",@"SHT_CUDA_INFO"
	.align	4


	//----- nvinfo : EIATTR_REGCOUNT
	.align		4
        /*0000*/ 	.byte	0x04, 0x2f
        /*0002*/ 	.short	(.L_1 - .L_0)
	.align		4
.L_0:
        /*0004*/ 	.word	index@(triton_per_fused_mean_27)
        /*0008*/ 	.word	0x00000016


	//----- nvinfo : EIATTR_MIN_STACK_SIZE
	.align		4
.L_1:
        /*000c*/ 	.byte	0x04, 0x12
        /*000e*/ 	.short	(.L_3 - .L_2)
	.align		4
.L_2:
        /*0010*/ 	.word	index@(triton_per_fused_mean_27)
        /*0014*/ 	.word	0x00000000


	//----- nvinfo : EIATTR_FRAME_SIZE
	.align		4
.L_3:
        /*0018*/ 	.byte	0x04, 0x11
        /*001a*/ 	.short	(.L_5 - .L_4)
	.align		4
.L_4:
        /*001c*/ 	.word	index@(triton_per_fused_mean_27)
        /*0020*/ 	.word	0x00000000


	//----- nvinfo : EIATTR_MIN_STACK_SIZE
	.align		4
.L_5:
        /*0024*/ 	.byte	0x04, 0x12
        /*0026*/ 	.short	(.L_7 - .L_6)
	.align		4
.L_6:
        /*0028*/ 	.word	index@(triton_per_fused_mean_27)
        /*002c*/ 	.word	0x00000000
.L_7:


//--------------------- .nv.info.triton_per_fused_mean_27 --------------------------
	.section	.nv.info.triton_per_fused_mean_27,"",@"SHT_CUDA_INFO"
	.sectionflags	@""
	.align	4


	//----- nvinfo : EIATTR_CUDA_API_VERSION
	.align		4
        /*0000*/ 	.byte	0x04, 0x37
        /*0002*/ 	.short	(.L_9 - .L_8)
.L_8:
        /*0004*/ 	.word	0x0000007c


	//----- nvinfo : EIATTR_KPARAM_INFO
	.align		4
.L_9:
        /*0008*/ 	.byte	0x04, 0x17
        /*000a*/ 	.short	(.L_11 - .L_10)
.L_10:
        /*000c*/ 	.word	0x00000000
        /*0010*/ 	.short	0x0003
        /*0012*/ 	.short	0x0014
        /*0014*/ 	.byte	0x00, 0xf0, 0x11, 0x00


	//----- nvinfo : EIATTR_KPARAM_INFO
	.align		4
.L_11:
        /*0018*/ 	.byte	0x04, 0x17
        /*001a*/ 	.short	(.L_13 - .L_12)
.L_12:
        /*001c*/ 	.word	0x00000000
        /*0020*/ 	.short	0x0002
        /*0022*/ 	.short	0x0010
        /*0024*/ 	.byte	0x00, 0xf0, 0x11, 0x00


	//----- nvinfo : EIATTR_KPARAM_INFO
	.align		4
.L_13:
        /*0028*/ 	.byte	0x04, 0x17
        /*002a*/ 	.short	(.L_15 - .L_14)
.L_14:
        /*002c*/ 	.word	0x00000000
        /*0030*/ 	.short	0x0001
        /*0032*/ 	.short	0x0008
        /*0034*/ 	.byte	0x00, 0xf4, 0x21, 0x00


	//----- nvinfo : EIATTR_KPARAM_INFO
	.align		4
.L_15:
        /*0038*/ 	.byte	0x04, 0x17
        /*003a*/ 	.short	(.L_17 - .L_16)
.L_16:
        /*003c*/ 	.word	0x00000000
        /*0040*/ 	.short	0x0000
        /*0042*/ 	.short	0x0000
        /*0044*/ 	.byte	0x00, 0xf4, 0x21, 0x00


	//----- nvinfo : EIATTR_SPARSE_MMA_MASK
	.align		4
.L_17:
        /*0048*/ 	.byte	0x03, 0x50
        /*004a*/ 	.short	0x0000


	//----- nvinfo : EIATTR_MAXREG_COUNT
	.align		4
        /*004c*/ 	.byte	0x03, 0x1b
        /*004e*/ 	.short	0x00ff


	//----- nvinfo : EIATTR_COOP_GROUP_MASK_REGIDS
	.align		4
        /*0050*/ 	.byte	0x04, 0x29
        /*0052*/ 	.short	(.L_19 - .L_18)


	//   ....[0]....
.L_18:
        /*0054*/ 	.word	0xffffffff


	//   ....[1]....
        /*0058*/ 	.word	0xffffffff


	//   ....[2]....
        /*005c*/ 	.word	0xffffffff


	//   ....[3]....
        /*0060*/ 	.word	0xffffffff


	//   ....[4]....
        /*0064*/ 	.word	0xffffffff


	//   ....[5]....
        /*0068*/ 	.word	0xffffffff


	//----- nvinfo : EIATTR_COOP_GROUP_INSTR_OFFSETS
	.align		4
.L_19:
        /*006c*/ 	.byte	0x04, 0x28
        /*006e*/ 	.short	(.L_21 - .L_20)


	//   ....[0]....
.L_20:
        /*0070*/ 	.word	0x00000260


	//   ....[1]....
        /*0074*/ 	.word	0x00000290


	//   ....[2]....
        /*0078*/ 	.word	0x000002a0


	//   ....[3]....
        /*007c*/ 	.word	0x000002b0


	//   ....[4]....
        /*0080*/ 	.word	0x000003c0


	//   ....[5]....
        /*0084*/ 	.word	0x000003d0


	//----- nvinfo : EIATTR_EXIT_INSTR_OFFSETS
	.align		4
.L_21:
        /*0088*/ 	.byte	0x04, 0x1c
        /*008a*/ 	.short	(.L_23 - .L_22)


	//   ....[0]....
.L_22:
        /*008c*/ 	.word	0x00000520


	//   ....[1]....
        /*0090*/ 	.word	0x00000550


	//----- nvinfo : EIATTR_REQNTID
	.align		4
.L_23:
        /*0094*/ 	.byte	0x04, 0x10
        /*0096*/ 	.short	(.L_25 - .L_24)
.L_24:
        /*0098*/ 	.word	0x00000040
        /*009c*/ 	.word	0x00000001
        /*00a0*/ 	.word	0x00000001


	//----- nvinfo : EIATTR_CBANK_PARAM_SIZE
	.align		4
.L_25:
        /*00a4*/ 	.byte	0x03, 0x19
        /*00a6*/ 	.short	0x0018


	//----- nvinfo : EIATTR_PARAM_CBANK
	.align		4
        /*00a8*/ 	.byte	0x04, 0x0a
        /*00aa*/ 	.short	(.L_27 - .L_26)
	.align		4
.L_26:
        /*00ac*/ 	.word	index@(.nv.constant0.triton_per_fused_mean_27)
        /*00b0*/ 	.short	0x0210
        /*00b2*/ 	.short	0x0018


	//----- nvinfo : EIATTR_SW_WAR
	.align		4
.L_27:
        /*00b4*/ 	.byte	0x04, 0x36
        /*00b6*/ 	.short	(.L_29 - .L_28)
.L_28:
        /*00b8*/ 	.word	0x00000008
.L_29:


//--------------------- .nv.callgraph             --------------------------
	.section	.nv.callgraph,"",@"SHT_CUDA_CALLGRAPH"
	.align	4
	.sectionentsize	8
	.align		4
        /*0000*/ 	.word	0x00000000
	.align		4
        /*0004*/ 	.word	0xffffffff
	.align		4
        /*0008*/ 	.word	0x00000000
	.align		4
        /*000c*/ 	.word	0xfffffffe
	.align		4
        /*0010*/ 	.word	0x00000000
	.align		4
        /*0014*/ 	.word	0xfffffffd
	.align		4
        /*0018*/ 	.word	0x00000000
	.align		4
        /*001c*/ 	.word	0xfffffffc


//--------------------- .text.triton_per_fused_mean_27 --------------------------
	.section	.text.triton_per_fused_mean_27,"ax",@progbits
	.sectionflags	@"SHF_BARRIERS=1"
	.align	128
        .global         triton_per_fused_mean_27
        .type           triton_per_fused_mean_27,@function
        .size           triton_per_fused_mean_27,(.L_x_1 - triton_per_fused_mean_27)
        .other          triton_per_fused_mean_27,@"STO_CUDA_ENTRY STV_DEFAULT"
triton_per_fused_mean_27:
.text.triton_per_fused_mean_27:
[----:B------:R-:W0:Y:S02]  /*0000*/  LDC R1, c[0x0][0x28] ;  /* 0x00000a00ff017b82 */ /* 0x000e240000000800 */
[----:B------:R-:W1:Y:S01]  /*0010*/  S2R R0, SR_CTAID.X ;  /* 0x0000000000007919 */ /* 0x000e620000002500 */
[----:B------:R-:W2:Y:S01]  /*0020*/  LDC.64 R6, c[0x0][0x218] ;  /* 0x00008600ff067b82 */ /* 0x000ea20000000a00 */
[----:B------:R-:W-:Y:S01]  /*0030*/  ULDC.64 UR6, c[0x0][0x208] ;  /* 0x0000820000067ab9 */ /* 0x000fe20000000a00 */
[----:B------:R-:W3:Y:S01]  /*0040*/  S2R R3, SR_TID.X ;  /* 0x0000000000037919 */ /* 0x000ee20000002100 */
[----:B-1----:R-:W-:Y:S02]  /*0050*/  IMAD.SHL.U32 R0, R0, 0x40, RZ ;  /* 0x0000004000007824 */ /* 0x002fe400078e00ff */
[----:B---3--:R-:W-:-:S05]  /*0060*/  IMAD.SHL.U32 R9, R3, 0x4, RZ ;  /* 0x0000000403097824 */ /* 0x008fca00078e00ff */
[----:B------:R-:W-:-:S04]  /*0070*/  LOP3.LUT R4, R0, 0x3c, R9, 0xf8, !PT ;  /* 0x0000003c00047812 */ /* 0x000fc800078ef809 */
[----:B------:R-:W-:Y:S02]  /*0080*/  SHF.R.S32.HI R5, RZ, 0x1f, R4 ;  /* 0x0000001fff057819 */ /* 0x000fe40000011404 */
[----:B------:R-:W-:Y:S02]  /*0090*/  ISETP.GE.AND P0, PT, R4, 0x40, PT ;  /* 0x000000400400780c */ /* 0x000fe40003f06270 */
[----:B------:R-:W-:Y:S02]  /*00a0*/  LEA.HI R10, R5, R4, RZ, 0x4 ;  /* 0x00000004050a7211 */ /* 0x000fe400078f20ff */
[----:B------:R-:W-:Y:S02]  /*00b0*/  SHF.R.U32.HI R5, RZ, 0x4, R3 ;  /* 0x00000004ff057819 */ /* 0x000fe40000011603 */
[----:B------:R-:W-:Y:S02]  /*00c0*/  LOP3.LUT R11, R10, 0xfffffff0, RZ, 0xc0, !PT ;  /* 0xfffffff00a0b7812 */ /* 0x000fe400078ec0ff */
[----:B------:R-:W-:-:S02]  /*00d0*/  SGXT.U32 R5, R5, 0x2 ;  /* 0x000000020505781a */ /* 0x000fc40000000000 */
[----:B------:R-:W-:Y:S01]  /*00e0*/  SHF.R.S32.HI R10, RZ, 0x4, R10 ;  /* 0x00000004ff0a7819 */ /* 0x000fe2000001140a */
[----:B------:R-:W-:Y:S01]  /*00f0*/  IMAD.IADD R12, R4, 0x1, -R11 ;  /* 0x00000001040c7824 */ /* 0x000fe200078e0a0b */
[----:B------:R-:W-:-:S03]  /*0100*/  ISETP.NE.AND P0, PT, R5, 0x3, !P0 ;  /* 0x000000030500780c */ /* 0x000fc60004705270 */
[----:B------:R-:W-:Y:S01]  /*0110*/  IMAD R11, R5, 0x10, R12 ;  /* 0x00000010050b7824 */ /* 0x000fe200078e020c */
[----:B------:R-:W-:-:S03]  /*0120*/  CS2R R4, SRZ ;  /* 0x0000000000047805 */ /* 0x000fc6000001ff00 */
[----:B------:R-:W-:-:S04]  /*0130*/  IMAD R11, R10, 0x30, R11 ;  /* 0x000000300a0b7824 */ /* 0x000fc800078e020b */
[----:B--2---:R-:W-:Y:S01]  /*0140*/  IMAD.WIDE R10, R11, 0x4, R6 ;  /* 0x000000040b0a7825 */ /* 0x004fe200078e0206 */
[----:B------:R-:W-:-:S06]  /*0150*/  CS2R R6, SRZ ;  /* 0x0000000000067805 */ /* 0x000fcc000001ff00 */
[----:B------:R1:W2:Y:S01]  /*0160*/  @P0 LDG.E.128 R4, desc[UR6][R10.64] ;  /* 0x000000060a040981 */ /* 0x0002a2000c1e1d00 */
[----:B------:R-:W3:Y:S01]  /*0170*/  S2UR UR5, SR_CgaCtaId ;  /* 0x00000000000579c3 */ /* 0x000ee20000008800 */
[----:B------:R-:W-:Y:S01]  /*0180*/  UMOV UR4, 0x400 ;  /* 0x0000040000047882 */ /* 0x000fe20000000000 */
[----:B------:R-:W-:Y:S02]  /*0190*/  SHF.R.U32.HI R16, RZ, 0x3, R3 ;  /* 0x00000003ff107819 */ /* 0x000fe40000011603 */
[----:B------:R-:W-:Y:S02]  /*01a0*/  ISETP.GE.AND P1, PT, R3, 0x80, PT ;  /* 0x000000800300780c */ /* 0x000fe40003f26270 */
[----:B-1----:R-:W-:-:S05]  /*01b0*/  LOP3.LUT R10, R9, 0x3c, RZ, 0xc0, !PT ;  /* 0x0000003c090a7812 */ /* 0x002fca00078ec0ff */
[----:B------:R-:W-:-:S05]  /*01c0*/  IMAD.SHL.U32 R11, R10, 0x8, RZ ;  /* 0x000000080a0b7824 */ /* 0x000fca00078e00ff */
[----:B------:R-:W-:Y:S01]  /*01d0*/  LOP3.LUT R16, R11, 0x4, R16, 0xf8, !PT ;  /* 0x000000040b107812 */ /* 0x000fe200078ef810 */
[----:B---3--:R-:W-:Y:S01]  /*01e0*/  UPRMT UR4, UR5, 0x654, UR4 ;  /* 0x0000065405047896 */ /* 0x008fe20008000004 */
[----:B--2---:R-:W-:Y:S02]  /*01f0*/  SEL R4, R4, RZ, P0 ;  /* 0x000000ff04047207 */ /* 0x004fe40000000000 */
[----:B------:R-:W-:Y:S02]  /*0200*/  SEL R5, R5, RZ, P0 ;  /* 0x000000ff05057207 */ /* 0x000fe40000000000 */
[----:B------:R-:W-:Y:S02]  /*0210*/  SEL R6, R6, RZ, P0 ;  /* 0x000000ff06067207 */ /* 0x000fe40000000000 */
[----:B------:R-:W-:Y:S02]  /*0220*/  SEL R7, R7, RZ, P0 ;  /* 0x000000ff07077207 */ /* 0x000fe40000000000 */
[----:B------:R-:W-:-:S02]  /*0230*/  FSEL R4, R4, RZ, P0 ;  /* 0x000000ff04047208 */ /* 0x000fc40000000000 */
[----:B------:R-:W-:Y:S02]  /*0240*/  FSEL R5, R5, RZ, P0 ;  /* 0x000000ff05057208 */ /* 0x000fe40000000000 */
[----:B------:R-:W-:Y:S01]  /*0250*/  FSEL R6, R6, RZ, P0 ;  /* 0x000000ff06067208 */ /* 0x000fe20000000000 */
[----:B------:R-:W1:Y:S01]  /*0260*/  SHFL.BFLY PT, R13, R4, 0x10, 0x1f ;  /* 0x0e001f00040d7f89 */ /* 0x000e6200000e0000 */
[----:B------:R-:W-:Y:S02]  /*0270*/  FSEL R7, R7, RZ, P0 ;  /* 0x000000ff07077208 */ /* 0x000fe40000000000 */
[C---:B------:R-:W-:Y:S01]  /*0280*/  LOP3.LUT P0, RZ, R3.reuse, 0x10, RZ, 0xc0, !PT ;  /* 0x0000001003ff7812 */ /* 0x040fe2000780c0ff */
[----:B------:R-:W2:Y:S04]  /*0290*/  SHFL.BFLY PT, R12, R5, 0x10, 0x1f ;  /* 0x0e001f00050c7f89 */ /* 0x000ea800000e0000 */
[----:B------:R-:W3:Y:S04]  /*02a0*/  SHFL.BFLY PT, R15, R6, 0x10, 0x1f ;  /* 0x0e001f00060f7f89 */ /* 0x000ee800000e0000 */
[----:B------:R-:W4:Y:S01]  /*02b0*/  SHFL.BFLY PT, R14, R7, 0x10, 0x1f ;  /* 0x0e001f00070e7f89 */ /* 0x000f2200000e0000 */
[----:B-1----:R-:W-:Y:S01]  /*02c0*/  FADD R13, R4, R13 ;  /* 0x0000000d040d7221 */ /* 0x002fe20000000000 */
[----:B------:R-:W-:Y:S01]  /*02d0*/  LOP3.LUT R4, R3, 0x1, RZ, 0xc0, !PT ;  /* 0x0000000103047812 */ /* 0x000fe200078ec0ff */
[----:B--2---:R-:W-:-:S03]  /*02e0*/  FADD R17, R5, R12 ;  /* 0x0000000c05117221 */ /* 0x004fc60000000000 */
[----:B------:R1:W-:Y:S01]  /*02f0*/  @!P0 STS [R16+UR4], R13 ;  /* 0x0000000d10008988 */ /* 0x0003e20008000804 */
[----:B---3--:R-:W-:-:S03]  /*0300*/  FADD R15, R6, R15 ;  /* 0x0000000f060f7221 */ /* 0x008fc60000000000 */
[----:B------:R-:W-:Y:S01]  /*0310*/  @!P0 STS [R16+UR4+0x8], R17 ;  /* 0x0000081110008988 */ /* 0x000fe20008000804 */
[----:B----4-:R-:W-:-:S03]  /*0320*/  FADD R19, R7, R14 ;  /* 0x0000000e07137221 */ /* 0x010fc60000000000 */
[----:B------:R-:W-:Y:S01]  /*0330*/  @!P0 STS [R16+UR4+0x10], R15 ;  /* 0x0000100f10008988 */ /* 0x000fe20008000804 */
[----:B-1----:R-:W-:-:S03]  /*0340*/  VIADD R13, R11, UR4 ;  /* 0x000000040b0d7c36 */ /* 0x002fc60008000000 */
[----:B------:R-:W-:Y:S01]  /*0350*/  @!P0 STS [R16+UR4+0x18], R19 ;  /* 0x0000181310008988 */ /* 0x000fe20008000804 */
[----:B------:R-:W-:Y:S01]  /*0360*/  BAR.SYNC.DEFER_BLOCKING 0x0 ;  /* 0x0000000000007b1d */ /* 0x000fe20000010000 */
[----:B------:R-:W-:Y:S01]  /*0370*/  ISETP.NE.U32.AND P0, PT, R4, 0x1, PT ;  /* 0x000000010400780c */ /* 0x000fe20003f05070 */
[----:B------:R-:W-:-:S03]  /*0380*/  IMAD R13, R10, -0x4, R13 ;  /* 0xfffffffc0a0d7824 */ /* 0x000fc600078e020d */
[C---:B------:R-:W-:Y:S01]  /*0390*/  ISETP.LT.AND P0, PT, R3.reuse, 0x80, P0 ;  /* 0x000000800300780c */ /* 0x040fe20000701270 */
[----:B------:R-:W1:Y:S04]  /*03a0*/  @!P1 LDS R2, [R9+UR4] ;  /* 0x0000000409029984 */ /* 0x000e680008000800 */
[----:B------:R-:W2:Y:S04]  /*03b0*/  @!P1 LDS R8, [R9+UR4+0x100] ;  /* 0x0001000409089984 */ /* 0x000ea80008000800 */
[----:B-1----:R-:W1:Y:S04]  /*03c0*/  SHFL.BFLY PT, R5, R2, 0x1, 0x1f ;  /* 0x0c201f0002057f89 */ /* 0x002e6800000e0000 */
[----:B--2---:R-:W2:Y:S01]  /*03d0*/  SHFL.BFLY PT, R7, R8, 0x1, 0x1f ;  /* 0x0c201f0008077f89 */ /* 0x004ea200000e0000 */
[----:B-1----:R-:W-:Y:S01]  /*03e0*/  FADD R12, R2, R5 ;  /* 0x00000005020c7221 */ /* 0x002fe20000000000 */
[----:B------:R-:W-:-:S02]  /*03f0*/  LOP3.LUT R2, R3, 0x3f, RZ, 0xc0, !PT ;  /* 0x0000003f03027812 */ /* 0x000fc400078ec0ff */
[----:B------:R-:W-:Y:S01]  /*0400*/  LOP3.LUT R3, R0, 0x3f, R3, 0xf8, !PT ;  /* 0x0000003f00037812 */ /* 0x000fe200078ef803 */
[----:B--2---:R-:W-:Y:S01]  /*0410*/  FADD R14, R8, R7 ;  /* 0x00000007080e7221 */ /* 0x004fe20000000000 */
[----:B------:R-:W-:Y:S01]  /*0420*/  @P0 STS [R9+UR4], R12 ;  /* 0x0000000c09000988 */ /* 0x000fe20008000804 */
[----:B------:R-:W-:-:S03]  /*0430*/  LEA R10, R2, UR4, 0x2 ;  /* 0x00000004020a7c11 */ /* 0x000fc6000f8e10ff */
[----:B------:R1:W-:Y:S01]  /*0440*/  @P0 STS [R9+UR4+0x100], R14 ;  /* 0x0001000e09000988 */ /* 0x0003e20008000804 */
[----:B------:R-:W-:Y:S01]  /*0450*/  BAR.SYNC.DEFER_BLOCKING 0x0 ;  /* 0x0000000000007b1d */ /* 0x000fe20000010000 */
[----:B------:R-:W-:-:S07]  /*0460*/  ISETP.GE.AND P0, PT, R3, 0x40, PT ;  /* 0x000000400300780c */ /* 0x000fce0003f06270 */
[----:B-1----:R-:W1:Y:S01]  /*0470*/  LDC.64 R8, c[0x0][0x210] ;  /* 0x00008400ff087b82 */ /* 0x002e620000000a00 */
[----:B------:R-:W-:Y:S04]  /*0480*/  LDS R4, [R11+UR4] ;  /* 0x000000040b047984 */ /* 0x000fe80008000800 */
[----:B------:R-:W-:Y:S01]  /*0490*/  LDS R5, [R11+UR4+0x8] ;  /* 0x000008040b057984 */ /* 0x000fe20008000800 */
[----:B-1----:R-:W-:-:S03]  /*04a0*/  IMAD.WIDE R2, R3, 0x4, R8 ;  /* 0x0000000403027825 */ /* 0x002fc600078e0208 */
[----:B------:R-:W-:Y:S04]  /*04b0*/  LDS R6, [R11+UR4+0x10] ;  /* 0x000010040b067984 */ /* 0x000fe80008000800 */
[----:B------:R-:W1:Y:S01]  /*04c0*/  LDS R7, [R11+UR4+0x18] ;  /* 0x000018040b077984 */ /* 0x000e620008000800 */
[----:B------:R-:W-:Y:S06]  /*04d0*/  BAR.SYNC.DEFER_BLOCKING 0x0 ;  /* 0x0000000000007b1d */ /* 0x000fec0000010000 */
[----:B-1----:R1:W-:Y:S02]  /*04e0*/  STS.128 [R13], R4 ;  /* 0x000000040d007388 */ /* 0x0023e40000000c00 */
[----:B------:R-:W-:Y:S06]  /*04f0*/  BAR.SYNC.DEFER_BLOCKING 0x0 ;  /* 0x0000000000007b1d */ /* 0x000fec0000010000 */
[----:B------:R-:W2:Y:S02]  /*0500*/  LDS R10, [R10] ;  /* 0x000000000a0a7984 */ /* 0x000ea40000000800 */
[----:B------:R-:W-:Y:S06]  /*0510*/  BAR.SYNC.DEFER_BLOCKING 0x0 ;  /* 0x0000000000007b1d */ /* 0x000fec0000010000 */
[----:B-1----:R-:W-:Y:S05]  /*0520*/  @P0 EXIT ;  /* 0x000000000000094d */ /* 0x002fea0003800000 */
[----:B--2---:R-:W-:-:S05]  /*0530*/  FMUL R5, R10, 0.002604166744276881218 ;  /* 0x3b2aaaab0a057820 */ /* 0x004fca0000400000 */
[----:B------:R-:W-:Y:S01]  /*0540*/  STG.E desc[UR6][R2.64], R5 ;  /* 0x0000000502007986 */ /* 0x000fe2000c101906 */
[----:B------:R-:W-:Y:S05]  /*0550*/  EXIT ;  /* 0x000000000000794d */ /* 0x000fea0003800000 */
.L_x_0:
[----:B------:R-:W-:-:S00]  /*0560*/  BRA `(.L_x_0) ;  /* 0xfffffffc00fc7947 */ /* 0x000fc0000383ffff */
[----:B------:R-:W-:-:S00]  /*0570*/  NOP ;  /* 0x0000000000007918 */ /* 0x000fc00000000000 */
        /* <DEDUP_REMOVED lines=8> */
.L_x_1:


//--------------------- .nv.shared.triton_per_fused_mean_27 --------------------------
	.section	.nv.shared.triton_per_fused_mean_27,"aw",@nobits
	.sectionflags	@""
	.align	16
	.zero		1024


//--------------------- .nv.constant0.triton_per_fused_mean_27 --------------------------
	.section	.nv.constant0.triton_per_fused_mean_27,"a",@progbits
	.sectionflags	@""
	.align	4
.nv.constant0.triton_per_fused_mean_27:
	.zero		552
